//
// Generated by NVIDIA NVVM Compiler
//
// Compiler Build ID: CL-36424714
// Cuda compilation tools, release 13.0, V13.0.88
// Based on NVVM 20.0.0
//

.version 9.0
.target sm_100
.address_size 64

	// .globl	_Z6kernelPiiS_

.visible .entry _Z6kernelPiiS_(
	.param .u64 .ptr .align 1 _Z6kernelPiiS__param_0,
	.param .u32 _Z6kernelPiiS__param_1,
	.param .u64 .ptr .align 1 _Z6kernelPiiS__param_2
)
{
	.reg .b32 	%r<7>;
	.reg .b64 	%rd<7>;

	ld.param.u64 	%rd1, [_Z6kernelPiiS__param_0];
	ld.param.u32 	%r1, [_Z6kernelPiiS__param_1];
	ld.param.u64 	%rd2, [_Z6kernelPiiS__param_2];
	cvta.to.global.u64 	%rd3, %rd2;
	cvta.to.global.u64 	%rd4, %rd1;
	mov.u32 	%r2, %tid.x;
	mul.wide.u32 	%rd5, %r2, 4;
	add.s64 	%rd6, %rd4, %rd5;
	ld.global.u32 	%r3, [%rd6];
	div.s32 	%r4, %r3, %r1;
	ld.global.u32 	%r5, [%rd3];
	add.s32 	%r6, %r5, %r4;
	st.global.u32 	[%rd3], %r6;
	ret;

}


// ===== COMPILED SASS (sm_100) =====

	.target	sm_100

	.elftype	@"ET_EXEC"


//--------------------- .note.nv.tkinfo           --------------------------
	.section	.note.nv.tkinfo,"",@"SHT_NOTE"
	.sectionflags	@"SHF_NOTE_NV_TKINFO"
	.tkinfo
        /*0018*/ 	.word	0x00000002
        /*0030*/ 	.string	""
        /*0030*/ 	.string	"ptxas"
        /*0030*/ 	.string	"Cuda compilation tools, release 13.0, V13.0.88"
        /*0030*/ 	.string	"Build cuda_13.0.r13.0/compiler.36424714_0"
        /*0030*/ 	.string	"-arch sm_100 -m 64 "



//--------------------- .note.nv.cuinfo           --------------------------
	.section	.note.nv.cuinfo,"",@"SHT_NOTE"
	.sectionflags	@"SHF_NOTE_NV_CUINFO"
        /*0018*/ 	.short	0x0002
        /*001a*/ 	.short	0x0064
        /*001c*/ 	.short	0x0082
	.zero		2


//--------------------- .nv.info                  --------------------------
	.section	.nv.info,"",@"SHT_CUDA_INFO"
	.align	4


	//----- nvinfo : EIATTR_REGCOUNT
	.align		4
        /*0000*/ 	.byte	0x04, 0x2f
        /*0002*/ 	.short	(.L_1 - .L_0)
	.align		4
.L_0:
        /*0004*/ 	.word	index@(_Z6kernelPiiS_)
        /*0008*/ 	.word	0x0000000e


	//----- nvinfo : EIATTR_FRAME_SIZE
	.align		4
.L_1:
        /*000c*/ 	.byte	0x04, 0x11
        /*000e*/ 	.short	(.L_3 - .L_2)
	.align		4
.L_2:
        /*0010*/ 	.word	index@(_Z6kernelPiiS_)
        /*0014*/ 	.word	0x00000000


	//----- nvinfo : EIATTR_MIN_STACK_SIZE
	.align		4
.L_3:
        /*0018*/ 	.byte	0x04, 0x12
        /*001a*/ 	.short	(.L_5 - .L_4)
	.align		4
.L_4:
        /*001c*/ 	.word	index@(_Z6kernelPiiS_)
        /*0020*/ 	.word	0x00000000
.L_5:


//--------------------- .nv.compat                --------------------------
	.section	.nv.compat,"",@"SHT_CUDA_COMPAT_INFO"
	.align	4
        /*0000*/ 	.byte	0x02, 0x09, 0x00, 0x00, 0x02, 0x02, 0x01, 0x00, 0x02, 0x05, 0x05, 0x00, 0x03, 0x07, 0x01, 0x01
        /*0010*/ 	.byte	0x02, 0x03, 0x00, 0x00, 0x02, 0x06, 0x01, 0x00, 0x04, 0x0b, 0x08, 0x00, 0x09, 0x00, 0x00, 0x00
        /*0020*/ 	.byte	0x00, 0x00, 0x00, 0x00


//--------------------- .nv.info._Z6kernelPiiS_   --------------------------
	.section	.nv.info._Z6kernelPiiS_,"",@"SHT_CUDA_INFO"
	.sectionflags	@""
	.align	4


	//----- nvinfo : EIATTR_CUDA_API_VERSION
	.align		4
        /*0000*/ 	.byte	0x04, 0x37
        /*0002*/ 	.short	(.L_7 - .L_6)
.L_6:
        /*0004*/ 	.word	0x00000082


	//----- nvinfo : EIATTR_KPARAM_INFO
	.align		4
.L_7:
        /*0008*/ 	.byte	0x04, 0x17
        /*000a*/ 	.short	(.L_9 - .L_8)
.L_8:
        /*000c*/ 	.word	0x00000000
        /*0010*/ 	.short	0x0002
        /*0012*/ 	.short	0x0010
        /*0014*/ 	.byte	0x00, 0xf5, 0x21, 0x00


	//----- nvinfo : EIATTR_KPARAM_INFO
	.align		4
.L_9:
        /*0018*/ 	.byte	0x04, 0x17
        /*001a*/ 	.short	(.L_11 - .L_10)
.L_10:
        /*001c*/ 	.word	0x00000000
        /*0020*/ 	.short	0x0001
        /*0022*/ 	.short	0x0008
        /*0024*/ 	.byte	0x00, 0xf0, 0x11, 0x00


	//----- nvinfo : EIATTR_KPARAM_INFO
	.align		4
.L_11:
        /*0028*/ 	.byte	0x04, 0x17
        /*002a*/ 	.short	(.L_13 - .L_12)
.L_12:
        /*002c*/ 	.word	0x00000000
        /*0030*/ 	.short	0x0000
        /*0032*/ 	.short	0x0000
        /*0034*/ 	.byte	0x00, 0xf5, 0x21, 0x00


	//----- nvinfo : EIATTR_SPARSE_MMA_MASK
	.align		4
.L_13:
        /*0038*/ 	.byte	0x03, 0x50
        /*003a*/ 	.short	0x0000


	//----- nvinfo : EIATTR_MAXREG_COUNT
	.align		4
        /*003c*/ 	.byte	0x03, 0x1b
        /*003e*/ 	.short	0x00ff


	//----- nvinfo : EIATTR_MERCURY_ISA_VERSION
	.align		4
        /*0040*/ 	.byte	0x03, 0x5f
        /*0042*/ 	.short	0x0101


	//----- nvinfo : EIATTR_VRC_CTA_INIT_COUNT
	.align		4
        /*0044*/ 	.byte	0x02, 0x4a
	.zero		1
	.zero		1


	//----- nvinfo : EIATTR_EXIT_INSTR_OFFSETS
	.align		4
        /*0048*/ 	.byte	0x04, 0x1c
        /*004a*/ 	.short	(.L_15 - .L_14)


	//   ....[0]....
.L_14:
        /*004c*/ 	.word	0x00000220


	//----- nvinfo : EIATTR_CBANK_PARAM_SIZE
	.align		4
.L_15:
        /*0050*/ 	.byte	0x03, 0x19
        /*0052*/ 	.short	0x0018


	//----- nvinfo : EIATTR_PARAM_CBANK
	.align		4
        /*0054*/ 	.byte	0x04, 0x0a
        /*0056*/ 	.short	(.L_17 - .L_16)
	.align		4
.L_16:
        /*0058*/ 	.word	index@(.nv.constant0._Z6kernelPiiS_)
        /*005c*/ 	.short	0x0380
        /*005e*/ 	.short	0x0018


	//----- nvinfo : EIATTR_SW_WAR
	.align		4
.L_17:
        /*0060*/ 	.byte	0x04, 0x36
        /*0062*/ 	.short	(.L_19 - .L_18)
.L_18:
        /*0064*/ 	.word	0x00000008
.L_19:


//--------------------- .nv.callgraph             --------------------------
	.section	.nv.callgraph,"",@"SHT_CUDA_CALLGRAPH"
	.align	4
	.sectionentsize	8
	.align		4
        /*0000*/ 	.word	0x00000000
	.align		4
        /*0004*/ 	.word	0xffffffff
	.align		4
        /*0008*/ 	.word	0x00000000
	.align		4
        /*000c*/ 	.word	0xfffffffe
	.align		4
        /*0010*/ 	.word	0x00000000
	.align		4
        /*0014*/ 	.word	0xfffffffd
	.align		4
        /*0018*/ 	.word	0x00000000
	.align		4
        /*001c*/ 	.word	0xfffffffc


//--------------------- .text._Z6kernelPiiS_      --------------------------
	.section	.text._Z6kernelPiiS_,"ax",@progbits
	.align	128
        .global         _Z6kernelPiiS_
        .type           _Z6kernelPiiS_,@function
        .size           _Z6kernelPiiS_,(.L_x_1 - _Z6kernelPiiS_)
        .other          _Z6kernelPiiS_,@"STO_CUDA_ENTRY STV_DEFAULT"
_Z6kernelPiiS_:
.text._Z6kernelPiiS_:
[----:B------:R-:W-:Y:S01]  /*0000*/  LDC R1, c[0x0][0x37c] ;  /* 0x0000df00ff017b82 */ /* 0x000fe20000000800 */
[----:B------:R-:W0:Y:S07]  /*0010*/  S2R R3, SR_TID.X ;  /* 0x0000000000037919 */ /* 0x000e2e0000002100 */
[----:B------:R-:W0:Y:S01]  /*0020*/  LDC.64 R4, c[0x0][0x380] ;  /* 0x0000e000ff047b82 */ /* 0x000e220000000a00 */
[----:B------:R-:W1:Y:S07]  /*0030*/  LDCU.64 UR4, c[0x0][0x358] ;  /* 0x00006b00ff0477ac */ /* 0x000e6e0008000a00 */
[----:B------:R-:W2:Y:S01]  /*0040*/  LDC R11, c[0x0][0x388] ;  /* 0x0000e200ff0b7b82 */ /* 0x000ea20000000800 */
[----:B0-----:R-:W-:-:S06]  /*0050*/  IMAD.WIDE.U32 R4, R3, 0x4, R4 ;  /* 0x0000000403047825 */ /* 0x001fcc00078e0004 */
[----:B-1----:R0:W3:Y:S01]  /*0060*/  LDG.E R4, desc[UR4][R4.64] ;  /* 0x0000000404047981 */ /* 0x0020e2000c1e1900 */
[----:B------:R-:W1:Y:S03]  /*0070*/  LDC.64 R2, c[0x0][0x390] ;  /* 0x0000e400ff027b82 */ /* 0x000e660000000a00 */
[----:B-1----:R-:W4:Y:S01]  /*0080*/  LDG.E R8, desc[UR4][R2.64] ;  /* 0x0000000402087981 */ /* 0x002f22000c1e1900 */
[----:B--2---:R-:W-:-:S04]  /*0090*/  IABS R9, R11 ;  /* 0x0000000b00097213 */ /* 0x004fc80000000000 */
[----:B------:R-:W1:Y:S08]  /*00a0*/  I2F.RP R0, R9 ;  /* 0x0000000900007306 */ /* 0x000e700000209400 */
[----:B-1----:R-:W1:Y:S02]  /*00b0*/  MUFU.RCP R0, R0 ;  /* 0x0000000000007308 */ /* 0x002e640000001000 */
[----:B-1----:R-:W-:-:S06]  /*00c0*/  VIADD R6, R0, 0xffffffe ;  /* 0x0ffffffe00067836 */ /* 0x002fcc0000000000 */
[----:B------:R1:W2:Y:S02]  /*00d0*/  F2I.FTZ.U32.TRUNC.NTZ R7, R6 ;  /* 0x0000000600077305 */ /* 0x0002a4000021f000 */
[----:B-1----:R-:W-:Y:S02]  /*00e0*/  HFMA2 R6, -RZ, RZ, 0, 0 ;  /* 0x00000000ff067431 */ /* 0x002fe400000001ff */
[----:B--2---:R-:W-:-:S04]  /*00f0*/  IMAD.MOV R10, RZ, RZ, -R7 ;  /* 0x000000ffff0a7224 */ /* 0x004fc800078e0a07 */
[----:B0-----:R-:W-:-:S04]  /*0100*/  IMAD R5, R10, R9, RZ ;  /* 0x000000090a057224 */ /* 0x001fc800078e02ff */
[----:B------:R-:W-:Y:S01]  /*0110*/  IMAD.HI.U32 R7, R7, R5, R6 ;  /* 0x0000000507077227 */ /* 0x000fe200078e0006 */
[----:B---3--:R-:W-:Y:S02]  /*0120*/  IABS R10, R4 ;  /* 0x00000004000a7213 */ /* 0x008fe40000000000 */
[----:B------:R-:W-:-:S03]  /*0130*/  LOP3.LUT R4, R4, R11, RZ, 0x3c, !PT ;  /* 0x0000000b04047212 */ /* 0x000fc600078e3cff */
[----:B------:R-:W-:Y:S01]  /*0140*/  IMAD.HI.U32 R7, R7, R10, RZ ;  /* 0x0000000a07077227 */ /* 0x000fe200078e00ff */
[----:B------:R-:W-:-:S03]  /*0150*/  ISETP.GE.AND P1, PT, R4, RZ, PT ;  /* 0x000000ff0400720c */ /* 0x000fc60003f26270 */
[----:B------:R-:W-:-:S04]  /*0160*/  IMAD.MOV R0, RZ, RZ, -R7 ;  /* 0x000000ffff007224 */ /* 0x000fc800078e0a07 */
[----:B------:R-:W-:-:S05]  /*0170*/  IMAD R0, R9, R0, R10 ;  /* 0x0000000009007224 */ /* 0x000fca00078e020a */
[----:B------:R-:W-:-:S13]  /*0180*/  ISETP.GT.U32.AND P2, PT, R9, R0, PT ;  /* 0x000000000900720c */ /* 0x000fda0003f44070 */
[-C--:B------:R-:W-:Y:S01]  /*0190*/  @!P2 IADD3 R0, PT, PT, R0, -R9.reuse, RZ ;  /* 0x800000090000a210 */ /* 0x080fe20007ffe0ff */
[----:B------:R-:W-:Y:S01]  /*01a0*/  @!P2 VIADD R7, R7, 0x1 ;  /* 0x000000010707a836 */ /* 0x000fe20000000000 */
[----:B------:R-:W-:Y:S02]  /*01b0*/  ISETP.NE.AND P2, PT, R11, RZ, PT ;  /* 0x000000ff0b00720c */ /* 0x000fe40003f45270 */
[----:B------:R-:W-:-:S13]  /*01c0*/  ISETP.GE.U32.AND P0, PT, R0, R9, PT ;  /* 0x000000090000720c */ /* 0x000fda0003f06070 */
[----:B------:R-:W-:-:S05]  /*01d0*/  @P0 IADD3 R7, PT, PT, R7, 0x1, RZ ;  /* 0x0000000107070810 */ /* 0x000fca0007ffe0ff */
[----:B------:R-:W-:Y:S01]  /*01e0*/  @!P1 IMAD.MOV R7, RZ, RZ, -R7 ;  /* 0x000000ffff079224 */ /* 0x000fe200078e0a07 */
[----:B------:R-:W-:-:S04]  /*01f0*/  @!P2 LOP3.LUT R7, RZ, R11, RZ, 0x33, !PT ;  /* 0x0000000bff07a212 */ /* 0x000fc800078e33ff */
[----:B----4-:R-:W-:-:S05]  /*0200*/  IADD3 R7, PT, PT, R7, R8, RZ ;  /* 0x0000000807077210 */ /* 0x010fca0007ffe0ff */
[----:B------:R-:W-:Y:S01]  /*0210*/  STG.E desc[UR4][R2.64], R7 ;  /* 0x0000000702007986 */ /* 0x000fe2000c101904 */
[----:B------:R-:W-:Y:S05]  /*0220*/  EXIT ;  /* 0x000000000000794d */ /* 0x000fea0003800000 */
.L_x_0:
[----:B------:R-:W-:-:S00]  /*0230*/  BRA `(.L_x_0) ;  /* 0xfffffffc00fc7947 */ /* 0x000fc0000383ffff */
[----:B------:R-:W-:-:S00]  /*0240*/  NOP ;  /* 0x0000000000007918 */ /* 0x000fc00000000000 */
        /* <DEDUP_REMOVED lines=11> */
.L_x_1:


//--------------------- .nv.shared.reserved.0     --------------------------
	.section	.nv.shared.reserved.0,"aw",@nobits
	.weak		__nv_reservedSMEM_offset_0_alias
	.size		__nv_reservedSMEM_offset_0_alias, 0, 64
	.other		__nv_reservedSMEM_offset_0_alias,@"STO_CUDA_RESERVED_SHARED STV_DEFAULT"
__nv_reservedSMEM_offset_0_alias:
	.zero		0
	.zero		64


//--------------------- .nv.constant0._Z6kernelPiiS_ --------------------------
	.section	.nv.constant0._Z6kernelPiiS_,"a",@progbits
	.sectionflags	@""
	.align	4
.nv.constant0._Z6kernelPiiS_:
	.zero		920


//--------------------- SYMBOLS --------------------------

	.type		.nv.reservedSmem.offset0,@object
	.size		.nv.reservedSmem.offset0,0x4
